//
// Generated by NVIDIA NVVM Compiler
//
// Compiler Build ID: CL-36424714
// Cuda compilation tools, release 13.0, V13.0.88
// Based on NVVM 20.0.0
//

.version 9.0
.target sm_100
.address_size 64

	// .globl	_Z13kernel_matmulILm8192ELm8192ELm8192EEvPfS0_S0_
// _ZZ13kernel_matmulILm8192ELm8192ELm8192EEvPfS0_S0_E5shm_c has been demoted

.visible .entry _Z13kernel_matmulILm8192ELm8192ELm8192EEvPfS0_S0_(
	.param .u64 .ptr .align 1 _Z13kernel_matmulILm8192ELm8192ELm8192EEvPfS0_S0__param_0,
	.param .u64 .ptr .align 1 _Z13kernel_matmulILm8192ELm8192ELm8192EEvPfS0_S0__param_1,
	.param .u64 .ptr .align 1 _Z13kernel_matmulILm8192ELm8192ELm8192EEvPfS0_S0__param_2
)
{
	.reg .pred 	%p<2>;
	.reg .b32 	%r<8>;
	.reg .b32 	%f<35>;
	.reg .b64 	%rd<29>;
	// demoted variable
	.shared .align 4 .b8 _ZZ13kernel_matmulILm8192ELm8192ELm8192EEvPfS0_S0_E5shm_c[32768];
	ld.param.u64 	%rd10, [_Z13kernel_matmulILm8192ELm8192ELm8192EEvPfS0_S0__param_0];
	ld.param.u64 	%rd11, [_Z13kernel_matmulILm8192ELm8192ELm8192EEvPfS0_S0__param_1];
	ld.param.u64 	%rd8, [_Z13kernel_matmulILm8192ELm8192ELm8192EEvPfS0_S0__param_2];
	cvta.to.global.u64 	%rd12, %rd11;
	cvta.to.global.u64 	%rd13, %rd10;
	mov.u32 	%r3, %ctaid.x;
	mul.wide.u32 	%rd14, %r3, 1024;
	mov.u32 	%r4, %ctaid.y;
	shl.b32 	%r1, %r4, 16;
	mov.u32 	%r2, %tid.x;
	cvt.u64.u32 	%rd15, %r2;
	or.b64  	%rd1, %rd14, %rd15;
	mul.wide.u32 	%rd16, %r3, 4096;
	mul.wide.u32 	%rd17, %r2, 4;
	or.b64  	%rd18, %rd16, %rd17;
	add.s64 	%rd2, %rd13, %rd18;
	mul.wide.u32 	%rd19, %r4, 262144;
	add.s64 	%rd20, %rd19, %rd12;
	add.s64 	%rd27, %rd20, 131072;
	mov.f32 	%f27, 0f00000000;
	mov.b64 	%rd28, 0;
	mov.f32 	%f28, %f27;
	mov.f32 	%f29, %f27;
	mov.f32 	%f30, %f27;
	mov.f32 	%f31, %f27;
	mov.f32 	%f32, %f27;
	mov.f32 	%f33, %f27;
	mov.f32 	%f34, %f27;
$L__BB0_1:
	add.s64 	%rd21, %rd2, %rd28;
	ld.global.f32 	%f18, [%rd21];
	ld.global.f32 	%f19, [%rd27+-131072];
	fma.rn.f32 	%f34, %f18, %f19, %f34;
	ld.global.f32 	%f20, [%rd27+-98304];
	fma.rn.f32 	%f33, %f18, %f20, %f33;
	ld.global.f32 	%f21, [%rd27+-65536];
	fma.rn.f32 	%f32, %f18, %f21, %f32;
	ld.global.f32 	%f22, [%rd27+-32768];
	fma.rn.f32 	%f31, %f18, %f22, %f31;
	ld.global.f32 	%f23, [%rd27];
	fma.rn.f32 	%f30, %f18, %f23, %f30;
	ld.global.f32 	%f24, [%rd27+32768];
	fma.rn.f32 	%f29, %f18, %f24, %f29;
	ld.global.f32 	%f25, [%rd27+65536];
	fma.rn.f32 	%f28, %f18, %f25, %f28;
	ld.global.f32 	%f26, [%rd27+98304];
	fma.rn.f32 	%f27, %f18, %f26, %f27;
	add.s64 	%rd28, %rd28, 32768;
	add.s64 	%rd27, %rd27, 4;
	setp.ne.s64 	%p1, %rd28, 268435456;
	@%p1 bra 	$L__BB0_1;
	shl.b32 	%r5, %r2, 2;
	mov.u32 	%r6, _ZZ13kernel_matmulILm8192ELm8192ELm8192EEvPfS0_S0_E5shm_c;
	add.s32 	%r7, %r6, %r5;
	st.shared.f32 	[%r7], %f34;
	st.shared.f32 	[%r7+4096], %f33;
	st.shared.f32 	[%r7+8192], %f32;
	st.shared.f32 	[%r7+12288], %f31;
	st.shared.f32 	[%r7+16384], %f30;
	st.shared.f32 	[%r7+20480], %f29;
	st.shared.f32 	[%r7+24576], %f28;
	st.shared.f32 	[%r7+28672], %f27;
	cvta.to.global.u64 	%rd22, %rd8;
	cvt.u64.u32 	%rd23, %r1;
	add.s64 	%rd24, %rd1, %rd23;
	shl.b64 	%rd25, %rd24, 2;
	add.s64 	%rd26, %rd22, %rd25;
	st.global.f32 	[%rd26], %f34;
	st.global.f32 	[%rd26+32768], %f33;
	st.global.f32 	[%rd26+65536], %f32;
	st.global.f32 	[%rd26+98304], %f31;
	st.global.f32 	[%rd26+131072], %f30;
	st.global.f32 	[%rd26+163840], %f29;
	st.global.f32 	[%rd26+196608], %f28;
	st.global.f32 	[%rd26+229376], %f27;
	ret;

}


// ===== COMPILED SASS (sm_100) =====

	.target	sm_100

	.elftype	@"ET_EXEC"


//--------------------- .note.nv.tkinfo           --------------------------
	.section	.note.nv.tkinfo,"",@"SHT_NOTE"
	.sectionflags	@"SHF_NOTE_NV_TKINFO"
	.tkinfo
        /*0018*/ 	.word	0x00000002
        /*0030*/ 	.string	""
        /*0030*/ 	.string	"ptxas"
        /*0030*/ 	.string	"Cuda compilation tools, release 13.0, V13.0.88"
        /*0030*/ 	.string	"Build cuda_13.0.r13.0/compiler.36424714_0"
        /*0030*/ 	.string	"-arch sm_100 -m 64 "



//--------------------- .note.nv.cuinfo           --------------------------
	.section	.note.nv.cuinfo,"",@"SHT_NOTE"
	.sectionflags	@"SHF_NOTE_NV_CUINFO"
        /*0018*/ 	.short	0x0002
        /*001a*/ 	.short	0x0064
        /*001c*/ 	.short	0x0082
	.zero		2


//--------------------- .nv.info                  --------------------------
	.section	.nv.info,"",@"SHT_CUDA_INFO"
	.align	4


	//----- nvinfo : EIATTR_REGCOUNT
	.align		4
        /*0000*/ 	.byte	0x04, 0x2f
        /*0002*/ 	.short	(.L_1 - .L_0)
	.align		4
.L_0:
        /*0004*/ 	.word	index@(_Z13kernel_matmulILm8192ELm8192ELm8192EEvPfS0_S0_)
        /*0008*/ 	.word	0x00000020


	//----- nvinfo : EIATTR_FRAME_SIZE
	.align		4
.L_1:
        /*000c*/ 	.byte	0x04, 0x11
        /*000e*/ 	.short	(.L_3 - .L_2)
	.align		4
.L_2:
        /*0010*/ 	.word	index@(_Z13kernel_matmulILm8192ELm8192ELm8192EEvPfS0_S0_)
        /*0014*/ 	.word	0x00000000


	//----- nvinfo : EIATTR_MIN_STACK_SIZE
	.align		4
.L_3:
        /*0018*/ 	.byte	0x04, 0x12
        /*001a*/ 	.short	(.L_5 - .L_4)
	.align		4
.L_4:
        /*001c*/ 	.word	index@(_Z13kernel_matmulILm8192ELm8192ELm8192EEvPfS0_S0_)
        /*0020*/ 	.word	0x00000000
.L_5:


//--------------------- .nv.compat                --------------------------
	.section	.nv.compat,"",@"SHT_CUDA_COMPAT_INFO"
	.align	4
        /*0000*/ 	.byte	0x02, 0x09, 0x00, 0x00, 0x02, 0x02, 0x01, 0x00, 0x02, 0x05, 0x05, 0x00, 0x03, 0x07, 0x01, 0x01
        /*0010*/ 	.byte	0x02, 0x03, 0x00, 0x00, 0x02, 0x06, 0x01, 0x00, 0x04, 0x0b, 0x08, 0x00, 0x09, 0x00, 0x00, 0x00
        /*0020*/ 	.byte	0x00, 0x00, 0x00, 0x00


//--------------------- .nv.info._Z13kernel_matmulILm8192ELm8192ELm8192EEvPfS0_S0_ --------------------------
	.section	.nv.info._Z13kernel_matmulILm8192ELm8192ELm8192EEvPfS0_S0_,"",@"SHT_CUDA_INFO"
	.sectionflags	@""
	.align	4


	//----- nvinfo : EIATTR_CUDA_API_VERSION
	.align		4
        /*0000*/ 	.byte	0x04, 0x37
        /*0002*/ 	.short	(.L_7 - .L_6)
.L_6:
        /*0004*/ 	.word	0x00000082


	//----- nvinfo : EIATTR_KPARAM_INFO
	.align		4
.L_7:
        /*0008*/ 	.byte	0x04, 0x17
        /*000a*/ 	.short	(.L_9 - .L_8)
.L_8:
        /*000c*/ 	.word	0x00000000
        /*0010*/ 	.short	0x0002
        /*0012*/ 	.short	0x0010
        /*0014*/ 	.byte	0x00, 0xf5, 0x21, 0x00


	//----- nvinfo : EIATTR_KPARAM_INFO
	.align		4
.L_9:
        /*0018*/ 	.byte	0x04, 0x17
        /*001a*/ 	.short	(.L_11 - .L_10)
.L_10:
        /*001c*/ 	.word	0x00000000
        /*0020*/ 	.short	0x0001
        /*0022*/ 	.short	0x0008
        /*0024*/ 	.byte	0x00, 0xf5, 0x21, 0x00


	//----- nvinfo : EIATTR_KPARAM_INFO
	.align		4
.L_11:
        /*0028*/ 	.byte	0x04, 0x17
        /*002a*/ 	.short	(.L_13 - .L_12)
.L_12:
        /*002c*/ 	.word	0x00000000
        /*0030*/ 	.short	0x0000
        /*0032*/ 	.short	0x0000
        /*0034*/ 	.byte	0x00, 0xf5, 0x21, 0x00


	//----- nvinfo : EIATTR_SPARSE_MMA_MASK
	.align		4
.L_13:
        /*0038*/ 	.byte	0x03, 0x50
        /*003a*/ 	.short	0x0000


	//----- nvinfo : EIATTR_MAXREG_COUNT
	.align		4
        /*003c*/ 	.byte	0x03, 0x1b
        /*003e*/ 	.short	0x00ff


	//----- nvinfo : EIATTR_MERCURY_ISA_VERSION
	.align		4
        /*0040*/ 	.byte	0x03, 0x5f
        /*0042*/ 	.short	0x0101


	//----- nvinfo : EIATTR_VRC_CTA_INIT_COUNT
	.align		4
        /*0044*/ 	.byte	0x02, 0x4a
	.zero		1
	.zero		1


	//----- nvinfo : EIATTR_EXIT_INSTR_OFFSETS
	.align		4
        /*0048*/ 	.byte	0x04, 0x1c
        /*004a*/ 	.short	(.L_15 - .L_14)


	//   ....[0]....
.L_14:
        /*004c*/ 	.word	0x00001040


	//----- nvinfo : EIATTR_CBANK_PARAM_SIZE
	.align		4
.L_15:
        /*0050*/ 	.byte	0x03, 0x19
        /*0052*/ 	.short	0x0018


	//----- nvinfo : EIATTR_PARAM_CBANK
	.align		4
        /*0054*/ 	.byte	0x04, 0x0a
        /*0056*/ 	.short	(.L_17 - .L_16)
	.align		4
.L_16:
        /*0058*/ 	.word	index@(.nv.constant0._Z13kernel_matmulILm8192ELm8192ELm8192EEvPfS0_S0_)
        /*005c*/ 	.short	0x0380
        /*005e*/ 	.short	0x0018


	//----- nvinfo : EIATTR_SW_WAR
	.align		4
.L_17:
        /*0060*/ 	.byte	0x04, 0x36
        /*0062*/ 	.short	(.L_19 - .L_18)
.L_18:
        /*0064*/ 	.word	0x00000008
.L_19:


//--------------------- .nv.callgraph             --------------------------
	.section	.nv.callgraph,"",@"SHT_CUDA_CALLGRAPH"
	.align	4
	.sectionentsize	8
	.align		4
        /*0000*/ 	.word	0x00000000
	.align		4
        /*0004*/ 	.word	0xffffffff
	.align		4
        /*0008*/ 	.word	0x00000000
	.align		4
        /*000c*/ 	.word	0xfffffffe
	.align		4
        /*0010*/ 	.word	0x00000000
	.align		4
        /*0014*/ 	.word	0xfffffffd
	.align		4
        /*0018*/ 	.word	0x00000000
	.align		4
        /*001c*/ 	.word	0xfffffffc


//--------------------- .text._Z13kernel_matmulILm8192ELm8192ELm8192EEvPfS0_S0_ --------------------------
	.section	.text._Z13kernel_matmulILm8192ELm8192ELm8192EEvPfS0_S0_,"ax",@progbits
	.align	128
        .global         _Z13kernel_matmulILm8192ELm8192ELm8192EEvPfS0_S0_
        .type           _Z13kernel_matmulILm8192ELm8192ELm8192EEvPfS0_S0_,@function
        .size           _Z13kernel_matmulILm8192ELm8192ELm8192EEvPfS0_S0_,(.L_x_2 - _Z13kernel_matmulILm8192ELm8192ELm8192EEvPfS0_S0_)
        .other          _Z13kernel_matmulILm8192ELm8192ELm8192EEvPfS0_S0_,@"STO_CUDA_ENTRY STV_DEFAULT"
_Z13kernel_matmulILm8192ELm8192ELm8192EEvPfS0_S0_:
.text._Z13kernel_matmulILm8192ELm8192ELm8192EEvPfS0_S0_:
[----:B------:R-:W-:Y:S01]  /*0000*/  LDC R1, c[0x0][0x37c] ;  /* 0x0000df00ff017b82 */ /* 0x000fe20000000800 */
[----:B------:R-:W0:Y:S07]  /*0010*/  S2R R5, SR_TID.X ;  /* 0x0000000000057919 */ /* 0x000e2e0000002100 */
[----:B------:R-:W1:Y:S01]  /*0020*/  S2UR UR6, SR_CTAID.X ;  /* 0x00000000000679c3 */ /* 0x000e620000002500 */
[----:B------:R-:W2:Y:S01]  /*0030*/  LDCU.64 UR10, c[0x0][0x380] ;  /* 0x00007000ff0a77ac */ /* 0x000ea20008000a00 */
[----:B------:R-:W3:Y:S01]  /*0040*/  S2R R7, SR_CTAID.Y ;  /* 0x0000000000077919 */ /* 0x000ee20000002600 */
[----:B------:R-:W4:Y:S05]  /*0050*/  LDCU.64 UR8, c[0x0][0x358] ;  /* 0x00006b00ff0877ac */ /* 0x000f2a0008000a00 */
[----:B------:R-:W3:Y:S01]  /*0060*/  LDC.64 R16, c[0x0][0x388] ;  /* 0x0000e200ff107b82 */ /* 0x000ee20000000a00 */
[----:B-1----:R-:W-:Y:S01]  /*0070*/  UIMAD.WIDE.U32 UR4, UR6, 0x1000, URZ ;  /* 0x00001000060478a5 */ /* 0x002fe2000f8e00ff */
[----:B0-----:R-:W-:-:S04]  /*0080*/  IMAD.WIDE.U32 R2, R5, 0x4, RZ ;  /* 0x0000000405027825 */ /* 0x001fc800078e00ff */
[----:B---3--:R-:W-:Y:S01]  /*0090*/  IMAD.WIDE.U32 R16, R7, 0x40000, R16 ;  /* 0x0004000007107825 */ /* 0x008fe200078e0010 */
[----:B------:R-:W-:Y:S02]  /*00a0*/  LOP3.LUT R14, R2, UR4, RZ, 0xfc, !PT ;  /* 0x00000004020e7c12 */ /* 0x000fe4000f8efcff */
[----:B------:R-:W-:Y:S02]  /*00b0*/  LOP3.LUT R2, R3, UR5, RZ, 0xfc, !PT ;  /* 0x0000000503027c12 */ /* 0x000fe4000f8efcff */
[----:B--2---:R-:W-:Y:S01]  /*00c0*/  IADD3 R14, P0, PT, R14, UR10, RZ ;  /* 0x0000000a0e0e7c10 */ /* 0x004fe2000ff1e0ff */
[----:B----4-:R-:W2:Y:S03]  /*00d0*/  LDG.E R29, desc[UR8][R16.64] ;  /* 0x00000008101d7981 */ /* 0x010ea6000c1e1900 */
[----:B------:R-:W-:Y:S01]  /*00e0*/  IADD3.X R15, PT, PT, R2, UR11, RZ, P0, !PT ;  /* 0x0000000b020f7c10 */ /* 0x000fe200087fe4ff */
[----:B------:R-:W3:Y:S04]  /*00f0*/  LDG.E R8, desc[UR8][R16.64+0x8000] ;  /* 0x0080000810087981 */ /* 0x000ee8000c1e1900 */
[----:B------:R-:W2:Y:S04]  /*0100*/  LDG.E R3, desc[UR8][R14.64] ;  /* 0x000000080e037981 */ /* 0x000ea8000c1e1900 */
[----:B------:R-:W4:Y:S04]  /*0110*/  LDG.E R10, desc[UR8][R16.64+0x10000] ;  /* 0x01000008100a7981 */ /* 0x000f28000c1e1900 */
[----:B------:R-:W5:Y:S04]  /*0120*/  LDG.E R12, desc[UR8][R16.64+0x18000] ;  /* 0x01800008100c7981 */ /* 0x000f68000c1e1900 */
        /* <DEDUP_REMOVED lines=12> */
[----:B------:R-:W5:Y:S01]  /*01f0*/  LDG.E R20, desc[UR8][R16.64+0x38004] ;  /* 0x0380040810147981 */ /* 0x000f62000c1e1900 */
[----:B------:R-:W-:Y:S01]  /*0200*/  UIMAD.WIDE.U32 UR6, UR6, 0x400, URZ ;  /* 0x00000400060678a5 */ /* 0x000fe2000f8e00ff */
[----:B------:R-:W-:Y:S01]  /*0210*/  IADD3 R18, P0, PT, R16, 0x20008, RZ ;  /* 0x0002000810127810 */ /* 0x000fe20007f1e0ff */
[----:B------:R-:W-:-:S03]  /*0220*/  UMOV UR5, 0x10000 ;  /* 0x0001000000057882 */ /* 0x000fc60000000000 */
[----:B------:R-:W-:Y:S01]  /*0230*/  IADD3.X R21, PT, PT, RZ, R17, RZ, P0, !PT ;  /* 0x00000011ff157210 */ /* 0x000fe200007fe4ff */
[----:B------:R-:W-:Y:S01]  /*0240*/  UMOV UR4, URZ ;  /* 0x000000ff00047c82 */ /* 0x000fe20008000000 */
[C---:B--2---:R-:W-:Y:S01]  /*0250*/  FFMA R29, R3.reuse, R29, RZ ;  /* 0x0000001d031d7223 */ /* 0x044fe200000000ff */
[C---:B---3--:R-:W-:Y:S01]  /*0260*/  FFMA R8, R3.reuse, R8, RZ ;  /* 0x0000000803087223 */ /* 0x048fe200000000ff */
[C---:B----4-:R-:W-:Y:S01]  /*0270*/  FFMA R10, R3.reuse, R10, RZ ;  /* 0x0000000a030a7223 */ /* 0x050fe200000000ff */
[C---:B-----5:R-:W-:Y:S01]  /*0280*/  FFMA R23, R3.reuse, R12, RZ ;  /* 0x0000000c03177223 */ /* 0x060fe200000000ff */
[C---:B------:R-:W-:Y:S01]  /*0290*/  FFMA R25, R3.reuse, R6, RZ ;  /* 0x0000000603197223 */ /* 0x040fe200000000ff */
[C---:B------:R-:W-:Y:S01]  /*02a0*/  FFMA R27, R3.reuse, R4, RZ ;  /* 0x00000004031b7223 */ /* 0x040fe200000000ff */
[C---:B------:R-:W-:Y:S01]  /*02b0*/  FFMA R2, R3.reuse, R2, RZ ;  /* 0x0000000203027223 */ /* 0x040fe200000000ff */
[----:B------:R-:W-:Y:S01]  /*02c0*/  FFMA R3, R3, R0, RZ ;  /* 0x0000000003037223 */ /* 0x000fe200000000ff */
[----:B------:R-:W-:Y:S01]  /*02d0*/  LOP3.LUT R0, R5, UR6, RZ, 0xfc, !PT ;  /* 0x0000000605007c12 */ /* 0x000fe2000f8efcff */
[C---:B------:R-:W-:Y:S01]  /*02e0*/  FFMA R10, R9.reuse, R11, R10 ;  /* 0x0000000b090a7223 */ /* 0x040fe2000000000a */
[C---:B------:R-:W-:Y:S01]  /*02f0*/  FFMA R19, R9.reuse, R19, R29 ;  /* 0x0000001309137223 */ /* 0x040fe2000000001d */
[C---:B------:R-:W-:Y:S01]  /*0300*/  FFMA R8, R9.reuse, R13, R8 ;  /* 0x0000000d09087223 */ /* 0x040fe20000000008 */
[C---:B------:R-:W-:Y:S01]  /*0310*/  FFMA R23, R9.reuse, R28, R23 ;  /* 0x0000001c09177223 */ /* 0x040fe20000000017 */
[C---:B------:R-:W-:Y:S01]  /*0320*/  FFMA R25, R9.reuse, R26, R25 ;  /* 0x0000001a09197223 */ /* 0x040fe20000000019 */
[C---:B------:R-:W-:Y:S01]  /*0330*/  FFMA R6, R9.reuse, R24, R27 ;  /* 0x0000001809067223 */ /* 0x040fe2000000001b */
[C---:B------:R-:W-:Y:S01]  /*0340*/  FFMA R11, R9.reuse, R22, R2 ;  /* 0x00000016090b7223 */ /* 0x040fe20000000002 */
[----:B------:R-:W-:-:S07]  /*0350*/  FFMA R4, R9, R20, R3 ;  /* 0x0000001409047223 */ /* 0x000fce0000000003 */
.L_x_0:
[----:B------:R-:W-:Y:S02]  /*0360*/  IADD3 R12, P0, PT, R14, UR5, RZ ;  /* 0x000000050e0c7c10 */ /* 0x000fe4000ff1e0ff */
[----:B------:R-:W-:Y:S02]  /*0370*/  MOV R2, R18 ;  /* 0x0000001200027202 */ /* 0x000fe40000000f00 */
[----:B------:R-:W-:Y:S02]  /*0380*/  IADD3.X R13, PT, PT, R15, UR4, RZ, P0, !PT ;  /* 0x000000040f0d7c10 */ /* 0x000fe400087fe4ff */
[----:B------:R-:W-:-:S03]  /*0390*/  MOV R3, R21 ;  /* 0x0000001500037202 */ /* 0x000fc60000000f00 */
[----:B------:R-:W2:Y:S04]  /*03a0*/  LDG.E R16, desc[UR8][R12.64] ;  /* 0x000000080c107981 */ /* 0x000ea8000c1e1900 */
[----:B------:R-:W2:Y:S04]  /*03b0*/  LDG.E R21, desc[UR8][R2.64+-0x20000] ;  /* 0xfe00000802157981 */ /* 0x000ea8000c1e1900 */
[----:B------:R-:W3:Y:S04]  /*03c0*/  LDG.E R27, desc[UR8][R2.64+-0x18000] ;  /* 0xfe800008021b7981 */ /* 0x000ee8000c1e1900 */
[----:B------:R-:W4:Y:S04]  /*03d0*/  LDG.E R29, desc[UR8][R2.64+-0x10000] ;  /* 0xff000008021d7981 */ /* 0x000f28000c1e1900 */
[----:B------:R-:W5:Y:S04]  /*03e0*/  LDG.E R22, desc[UR8][R2.64+-0x8000] ;  /* 0xff80000802167981 */ /* 0x000f68000c1e1900 */
[----:B------:R-:W5:Y:S04]  /*03f0*/  LDG.E R20, desc[UR8][R2.64] ;  /* 0x0000000802147981 */ /* 0x000f68000c1e1900 */
[----:B------:R-:W5:Y:S04]  /*0400*/  LDG.E R17, desc[UR8][R2.64+0x8000] ;  /* 0x0080000802117981 */ /* 0x000f68000c1e1900 */
[----:B------:R-:W5:Y:S04]  /*0410*/  LDG.E R18, desc[UR8][R2.64+0x10000] ;  /* 0x0100000802127981 */ /* 0x000f68000c1e1900 */
[----:B------:R-:W5:Y:S04]  /*0420*/  LDG.E R9, desc[UR8][R2.64+0x18000] ;  /* 0x0180000802097981 */ /* 0x000f68000c1e1900 */
[----:B------:R-:W5:Y:S04]  /*0430*/  LDG.E R24, desc[UR8][R2.64+-0x7fe4] ;  /* 0xff801c0802187981 */ /* 0x000f68000c1e1900 */
[----:B------:R-:W5:Y:S01]  /*0440*/  LDG.E R26, desc[UR8][R2.64+0x1c] ;  /* 0x00001c08021a7981 */ /* 0x000f62000c1e1900 */
[----:B--2---:R-:W-:-:S03]  /*0450*/  FFMA R19, R16, R21, R19 ;  /* 0x0000001510137223 */ /* 0x004fc60000000013 */
[----:B------:R-:W2:Y:S01]  /*0460*/  LDG.E R21, desc[UR8][R2.64+-0x1fffc] ;  /* 0xfe00040802157981 */ /* 0x000ea2000c1e1900 */
[----:B---3--:R-:W-:-:S03]  /*0470*/  FFMA R8, R16, R27, R8 ;  /* 0x0000001b10087223 */ /* 0x008fc60000000008 */
[----:B------:R-:W3:Y:S01]  /*0480*/  LDG.E R27, desc[UR8][R2.64+-0x17ffc] ;  /* 0xfe800408021b7981 */ /* 0x000ee2000c1e1900 */
[----:B----4-:R-:W-:-:S03]  /*0490*/  FFMA R10, R16, R29, R10 ;  /* 0x0000001d100a7223 */ /* 0x010fc6000000000a */
[----:B------:R-:W4:Y:S01]  /*04a0*/  LDG.E R29, desc[UR8][R2.64+-0xfffc] ;  /* 0xff000408021d7981 */ /* 0x000f22000c1e1900 */
[----:B-----5:R-:W-:-:S03]  /*04b0*/  FFMA R23, R16, R22, R23 ;  /* 0x0000001610177223 */ /* 0x020fc60000000017 */
[----:B------:R-:W5:Y:S01]  /*04c0*/  LDG.E R22, desc[UR8][R2.64+-0x7ffc] ;  /* 0xff80040802167981 */ /* 0x000f62000c1e1900 */
[----:B------:R-:W-:-:S03]  /*04d0*/  FFMA R25, R16, R20, R25 ;  /* 0x0000001410197223 */ /* 0x000fc60000000019 */
[----:B------:R-:W5:Y:S01]  /*04e0*/  LDG.E R20, desc[UR8][R2.64+0x4] ;  /* 0x0000040802147981 */ /* 0x000f62000c1e1900 */
[----:B------:R-:W-:-:S03]  /*04f0*/  FFMA R6, R16, R17, R6 ;  /* 0x0000001110067223 */ /* 0x000fc60000000006 */
[----:B------:R-:W5:Y:S01]  /*0500*/  LDG.E R17, desc[UR8][R2.64+0x8004] ;  /* 0x0080040802117981 */ /* 0x000f62000c1e1900 */
[----:B------:R-:W-:-:S03]  /*0510*/  FFMA R11, R16, R18, R11 ;  /* 0x00000012100b7223 */ /* 0x000fc6000000000b */
[----:B------:R-:W5:Y:S01]  /*0520*/  LDG.E R18, desc[UR8][R2.64+0x10004] ;  /* 0x0100040802127981 */ /* 0x000f62000c1e1900 */
[----:B------:R-:W-:-:S03]  /*0530*/  FFMA R9, R16, R9, R4 ;  /* 0x0000000910097223 */ /* 0x000fc60000000004 */
[----:B------:R-:W2:Y:S04]  /*0540*/  LDG.E R4, desc[UR8][R12.64+0x8000] ;  /* 0x008000080c047981 */ /* 0x000ea8000c1e1900 */
[----:B------:R-:W5:Y:S01]  /*0550*/  LDG.E R16, desc[UR8][R2.64+0x18004] ;  /* 0x0180040802107981 */ /* 0x000f62000c1e1900 */
[C---:B--2---:R-:W-:Y:S01]  /*0560*/  FFMA R19, R4.reuse, R21, R19 ;  /* 0x0000001504137223 */ /* 0x044fe20000000013 */
[C---:B---3--:R-:W-:Y:S01]  /*0570*/  FFMA R8, R4.reuse, R27, R8 ;  /* 0x0000001b04087223 */ /* 0x048fe20000000008 */
[C---:B----4-:R-:W-:Y:S01]  /*0580*/  FFMA R10, R4.reuse, R29, R10 ;  /* 0x0000001d040a7223 */ /* 0x050fe2000000000a */
[C---:B-----5:R-:W-:Y:S01]  /*0590*/  FFMA R23, R4.reuse, R22, R23 ;  /* 0x0000001604177223 */ /* 0x060fe20000000017 */
[C---:B------:R-:W-:Y:S01]  /*05a0*/  FFMA R25, R4.reuse, R20, R25 ;  /* 0x0000001404197223 */ /* 0x040fe20000000019 */
[C---:B------:R-:W-:Y:S01]  /*05b0*/  FFMA R6, R4.reuse, R17, R6 ;  /* 0x0000001104067223 */ /* 0x040fe20000000006 */
[C---:B------:R-:W-:Y:S01]  /*05c0*/  FFMA R11, R4.reuse, R18, R11 ;  /* 0x00000012040b7223 */ /* 0x040fe2000000000b */
[----:B------:R-:W-:Y:S01]  /*05d0*/  FFMA R9, R4, R16, R9 ;  /* 0x0000001004097223 */ /* 0x000fe20000000009 */
        /* <DEDUP_REMOVED lines=81> */
[C---:B----4-:R-:W-:Y:S01]  /*0af0*/  FFMA R10, R4.reuse, R29, R10 ;  /* 0x0000001d040a7223 */ /* 0x050fe2000000000a */
[C---:B-----5:R-:W-:Y:S01]  /*0b00*/  FFMA R23, R4.reuse, R22, R23 ;  /* 0x0000001604177223 */ /* 0x060fe20000000017 */
[C---:B------:R-:W-:Y:S02]  /*0b10*/  FFMA R25, R4.reuse, R20, R25 ;  /* 0x0000001404197223 */ /* 0x040fe40000000019 */
[----:B------:R-:W4:Y:S01]  /*0b20*/  LDG.E R20, desc[UR8][R2.64+-0x1ffe4] ;  /* 0xfe001c0802147981 */ /* 0x000f22000c1e1900 */
[----:B------:R-:W-:-:S03]  /*0b30*/  FFMA R6, R4, R17, R6 ;  /* 0x0000001104067223 */ /* 0x000fc60000000006 */
[----:B------:R-:W5:Y:S01]  /*0b40*/  LDG.E R17, desc[UR8][R2.64+0x801c] ;  /* 0x00801c0802117981 */ /* 0x000f62000c1e1900 */
[----:B------:R-:W-:-:S03]  /*0b50*/  FFMA R11, R4, R18, R11 ;  /* 0x00000012040b7223 */ /* 0x000fc6000000000b */
[----:B------:R-:W3:Y:S01]  /*0b60*/  LDG.E R18, desc[UR8][R2.64+0x1001c] ;  /* 0x01001c0802127981 */ /* 0x000ee2000c1e1900 */
[----:B------:R-:W-:-:S03]  /*0b70*/  FFMA R16, R4, R16, R9 ;  /* 0x0000001004107223 */ /* 0x000fc60000000009 */
[----:B------:R-:W2:Y:S04]  /*0b80*/  LDG.E R4, desc[UR8][R12.64+0x38000] ;  /* 0x038000080c047981 */ /* 0x000ea8000c1e1900 */
[----:B------:R-:W3:Y:S01]  /*0b90*/  LDG.E R9, desc[UR8][R2.64+0x1801c] ;  /* 0x01801c0802097981 */ /* 0x000ee2000c1e1900 */
[C---:B--2---:R-:W-:Y:S01]  /*0ba0*/  FFMA R22, R4.reuse, R21, R8 ;  /* 0x0000001504167223 */ /* 0x044fe20000000008 */
[C---:B-----5:R-:W-:Y:S01]  /*0bb0*/  FFMA R8, R4.reuse, R17, R6 ;  /* 0x0000001104087223 */ /* 0x060fe20000000006 */
[C---:B----4-:R-:W-:Y:S01]  /*0bc0*/  FFMA R20, R4.reuse, R20, R19 ;  /* 0x0000001404147223 */ /* 0x050fe20000000013 */
[C---:B---3--:R-:W-:Y:S01]  /*0bd0*/  FFMA R10, R4.reuse, R27, R10 ;  /* 0x0000001b040a7223 */ /* 0x048fe2000000000a */
[C---:B------:R-:W-:Y:S01]  /*0be0*/  FFMA R24, R4.reuse, R24, R23 ;  /* 0x0000001804187223 */ /* 0x040fe20000000017 */
[C---:B------:R-:W-:Y:S01]  /*0bf0*/  FFMA R6, R4.reuse, R18, R11 ;  /* 0x0000001204067223 */ /* 0x040fe2000000000b */
[C---:B------:R-:W-:Y:S01]  /*0c00*/  FFMA R16, R4.reuse, R9, R16 ;  /* 0x0000000904107223 */ /* 0x040fe20000000010 */
[----:B------:R-:W2:Y:S04]  /*0c10*/  LDG.E R19, desc[UR8][R2.64+-0x1ffe0] ;  /* 0xfe00200802137981 */ /* 0x000ea8000c1e1900 */
[----:B------:R-:W2:Y:S04]  /*0c20*/  LDG.E R21, desc[UR8][R12.64+0x40000] ;  /* 0x040000080c157981 */ /* 0x000ea8000c1e1900 */
[----:B------:R-:W3:Y:S04]  /*0c30*/  LDG.E R27, desc[UR8][R2.64+-0x17fe0] ;  /* 0xfe802008021b7981 */ /* 0x000ee8000c1e1900 */
[----:B------:R-:W4:Y:S04]  /*0c40*/  LDG.E R17, desc[UR8][R2.64+-0xffe0] ;  /* 0xff00200802117981 */ /* 0x000f28000c1e1900 */
[----:B------:R-:W5:Y:S04]  /*0c50*/  LDG.E R23, desc[UR8][R2.64+-0x7fe0] ;  /* 0xff80200802177981 */ /* 0x000f68000c1e1900 */
[----:B------:R-:W5:Y:S04]  /*0c60*/  LDG.E R9, desc[UR8][R2.64+0x8020] ;  /* 0x0080200802097981 */ /* 0x000f68000c1e1900 */
[----:B------:R-:W5:Y:S01]  /*0c70*/  LDG.E R11, desc[UR8][R2.64+0x10020] ;  /* 0x01002008020b7981 */ /* 0x000f62000c1e1900 */
[----:B------:R-:W-:-:S03]  /*0c80*/  FFMA R26, R4, R26, R25 ;  /* 0x0000001a041a7223 */ /* 0x000fc60000000019 */
        /* <DEDUP_REMOVED lines=17> */
[----:B------:R-:W-:-:S04]  /*0da0*/  UIADD3 UR5, UP0, UPT, UR5, 0x50000, URZ ;  /* 0x0005000005057890 */ /* 0x000fc8000ff1e0ff */
[----:B------:R-:W-:Y:S02]  /*0db0*/  UIADD3.X UR4, UPT, UPT, URZ, UR4, URZ, UP0, !UPT ;  /* 0x00000004ff047290 */ /* 0x000fe400087fe4ff */
[----:B------:R-:W-:-:S04]  /*0dc0*/  UISETP.NE.U32.AND UP0, UPT, UR5, 0x10000000, UPT ;  /* 0x100000000500788c */ /* 0x000fc8000bf05070 */
[----:B------:R-:W-:Y:S01]  /*0dd0*/  UISETP.NE.AND.EX UP0, UPT, UR4, URZ, UPT, UP0 ;  /* 0x000000ff0400728c */ /* 0x000fe2000bf05300 */
[C---:B------:R-:W-:Y:S01]  /*0de0*/  FFMA R25, R21.reuse, R25, R26 ;  /* 0x0000001915197223 */ /* 0x040fe2000000001a */
[----:B------:R-:W-:Y:S01]  /*0df0*/  FFMA R16, R21, R18, R16 ;  /* 0x0000001215107223 */ /* 0x000fe20000000010 */
[----:B------:R-:W-:-:S04]  /*0e00*/  IADD3 R18, P0, PT, R2, 0x28, RZ ;  /* 0x0000002802127810 */ /* 0x000fc80007f1e0ff */
[----:B------:R-:W-:Y:S01]  /*0e10*/  IADD3.X R21, PT, PT, RZ, R3, RZ, P0, !PT ;  /* 0x00000003ff157210 */ /* 0x000fe200007fe4ff */
[C---:B------:R-:W-:Y:S01]  /*0e20*/  FFMA R11, R4.reuse, R12, R11 ;  /* 0x0000000c040b7223 */ /* 0x040fe2000000000b */
[C---:B--2---:R-:W-:Y:S01]  /*0e30*/  FFMA R25, R4.reuse, R20, R25 ;  /* 0x0000001404197223 */ /* 0x044fe20000000019 */
[C---:B---3--:R-:W-:Y:S01]  /*0e40*/  FFMA R23, R4.reuse, R22, R23 ;  /* 0x0000001604177223 */ /* 0x048fe20000000017 */
[C---:B----4-:R-:W-:Y:S01]  /*0e50*/  FFMA R10, R4.reuse, R10, R17 ;  /* 0x0000000a040a7223 */ /* 0x050fe20000000011 */
[C---:B-----5:R-:W-:Y:S01]  /*0e60*/  FFMA R19, R4.reuse, R24, R19 ;  /* 0x0000001804137223 */ /* 0x060fe20000000013 */
[C---:B------:R-:W-:Y:S01]  /*0e70*/  FFMA R8, R4.reuse, R8, R27 ;  /* 0x0000000804087223 */ /* 0x040fe2000000001b */
[C---:B------:R-:W-:Y:S01]  /*0e80*/  FFMA R6, R4.reuse, R6, R9 ;  /* 0x0000000604067223 */ /* 0x040fe20000000009 */
[----:B------:R-:W-:Y:S01]  /*0e90*/  FFMA R4, R4, R13, R16 ;  /* 0x0000000d04047223 */ /* 0x000fe20000000010 */
[----:B------:R-:W-:Y:S06]  /*0ea0*/  BRA.U UP0, `(.L_x_0) ;  /* 0xfffffff5002c7547 */ /* 0x000fec000b83ffff */
[----:B------:R-:W0:Y:S01]  /*0eb0*/  S2UR UR5, SR_CgaCtaId ;  /* 0x00000000000579c3 */ /* 0x000e220000008800 */
[----:B------:R-:W1:Y:S01]  /*0ec0*/  LDCU.64 UR10, c[0x0][0x390] ;  /* 0x00007200ff0a77ac */ /* 0x000e620008000a00 */
[----:B------:R-:W-:Y:S01]  /*0ed0*/  LEA R0, P0, R7, R0, 0x10 ;  /* 0x0000000007007211 */ /* 0x000fe200078080ff */
[----:B------:R-:W-:-:S03]  /*0ee0*/  UMOV UR4, 0x400 ;  /* 0x0000040000047882 */ /* 0x000fc60000000000 */
[----:B------:R-:W-:Y:S02]  /*0ef0*/  IADD3.X R3, PT, PT, RZ, UR7, RZ, P0, !PT ;  /* 0x00000007ff037c10 */ /* 0x000fe400087fe4ff */
[----:B-1----:R-:W-:-:S04]  /*0f00*/  LEA R2, P0, R0, UR10, 0x2 ;  /* 0x0000000a00027c11 */ /* 0x002fc8000f8010ff */
[----:B------:R-:W-:Y:S01]  /*0f10*/  LEA.HI.X R3, R0, UR11, R3, 0x2, P0 ;  /* 0x0000000b00037c11 */ /* 0x000fe200080f1403 */
[----:B0-----:R-:W-:-:S04]  /*0f20*/  ULEA UR4, UR5, UR4, 0x18 ;  /* 0x0000000405047291 */ /* 0x001fc8000f8ec0ff */
[----:B------:R-:W-:Y:S02]  /*0f30*/  STG.E desc[UR8][R2.64], R19 ;  /* 0x0000001302007986 */ /* 0x000fe4000c101908 */
[----:B------:R-:W-:Y:S02]  /*0f40*/  LEA R5, R5, UR4, 0x2 ;  /* 0x0000000405057c11 */ /* 0x000fe4000f8e10ff */
[----:B------:R-:W-:Y:S04]  /*0f50*/  STG.E desc[UR8][R2.64+0x8000], R8 ;  /* 0x0080000802007986 */ /* 0x000fe8000c101908 */
[----:B------:R-:W-:Y:S04]  /*0f60*/  STS [R5], R19 ;  /* 0x0000001305007388 */ /* 0x000fe80000000800 */
[----:B------:R-:W-:Y:S04]  /*0f70*/  STS [R5+0x1000], R8 ;  /* 0x0010000805007388 */ /* 0x000fe80000000800 */
[----:B------:R-:W-:Y:S04]  /*0f80*/  STS [R5+0x2000], R10 ;  /* 0x0020000a05007388 */ /* 0x000fe80000000800 */
[----:B------:R-:W-:Y:S04]  /*0f90*/  STS [R5+0x3000], R23 ;  /* 0x0030001705007388 */ /* 0x000fe80000000800 */
[----:B------:R-:W-:Y:S04]  /*0fa0*/  STS [R5+0x4000], R25 ;  /* 0x0040001905007388 */ /* 0x000fe80000000800 */
[----:B------:R-:W-:Y:S04]  /*0fb0*/  STS [R5+0x5000], R6 ;  /* 0x0050000605007388 */ /* 0x000fe80000000800 */
[----:B------:R-:W-:Y:S04]  /*0fc0*/  STS [R5+0x6000], R11 ;  /* 0x0060000b05007388 */ /* 0x000fe80000000800 */
[----:B------:R-:W-:Y:S04]  /*0fd0*/  STS [R5+0x7000], R4 ;  /* 0x0070000405007388 */ /* 0x000fe80000000800 */
[----:B------:R-:W-:Y:S04]  /*0fe0*/  STG.E desc[UR8][R2.64+0x10000], R10 ;  /* 0x0100000a02007986 */ /* 0x000fe8000c101908 */
[----:B------:R-:W-:Y:S04]  /*0ff0*/  STG.E desc[UR8][R2.64+0x18000], R23 ;  /* 0x0180001702007986 */ /* 0x000fe8000c101908 */
[----:B------:R-:W-:Y:S04]  /*1000*/  STG.E desc[UR8][R2.64+0x20000], R25 ;  /* 0x0200001902007986 */ /* 0x000fe8000c101908 */
[----:B------:R-:W-:Y:S04]  /*1010*/  STG.E desc[UR8][R2.64+0x28000], R6 ;  /* 0x0280000602007986 */ /* 0x000fe8000c101908 */
[----:B------:R-:W-:Y:S04]  /*1020*/  STG.E desc[UR8][R2.64+0x30000], R11 ;  /* 0x0300000b02007986 */ /* 0x000fe8000c101908 */
[----:B------:R-:W-:Y:S01]  /*1030*/  STG.E desc[UR8][R2.64+0x38000], R4 ;  /* 0x0380000402007986 */ /* 0x000fe2000c101908 */
[----:B------:R-:W-:Y:S05]  /*1040*/  EXIT ;  /* 0x000000000000794d */ /* 0x000fea0003800000 */
.L_x_1:
[----:B------:R-:W-:-:S00]  /*1050*/  BRA `(.L_x_1) ;  /* 0xfffffffc00fc7947 */ /* 0x000fc0000383ffff */
[----:B------:R-:W-:-:S00]  /*1060*/  NOP ;  /* 0x0000000000007918 */ /* 0x000fc00000000000 */
        /* <DEDUP_REMOVED lines=9> */
.L_x_2:


//--------------------- .nv.shared._Z13kernel_matmulILm8192ELm8192ELm8192EEvPfS0_S0_ --------------------------
	.section	.nv.shared._Z13kernel_matmulILm8192ELm8192ELm8192EEvPfS0_S0_,"aw",@nobits
	.sectionflags	@""
	.align	4
.nv.shared._Z13kernel_matmulILm8192ELm8192ELm8192EEvPfS0_S0_:
	.zero		33792


//--------------------- .nv.shared.reserved.0     --------------------------
	.section	.nv.shared.reserved.0,"aw",@nobits
	.weak		__nv_reservedSMEM_offset_0_alias
	.size		__nv_reservedSMEM_offset_0_alias, 0, 64
	.other		__nv_reservedSMEM_offset_0_alias,@"STO_CUDA_RESERVED_SHARED STV_DEFAULT"
__nv_reservedSMEM_offset_0_alias:
	.zero		0
	.zero		64


//--------------------- .nv.constant0._Z13kernel_matmulILm8192ELm8192ELm8192EEvPfS0_S0_ --------------------------
	.section	.nv.constant0._Z13kernel_matmulILm8192ELm8192ELm8192EEvPfS0_S0_,"a",@progbits
	.sectionflags	@""
	.align	4
.nv.constant0._Z13kernel_matmulILm8192ELm8192ELm8192EEvPfS0_S0_:
	.zero		920


//--------------------- SYMBOLS --------------------------

	.type		.nv.reservedSmem.offset0,@object
	.size		.nv.reservedSmem.offset0,0x4
	.type		.nv.reservedSmem.cap,@object
	.size		.nv.reservedSmem.cap,0x4
